//
// Generated by NVIDIA NVVM Compiler
//
// Compiler Build ID: CL-36424714
// Cuda compilation tools, release 13.0, V13.0.88
// Based on NVVM 20.0.0
//

.version 9.0
.target sm_100
.address_size 64

	// .globl	_Z9reduce_v0PiS_m
// _ZZ9reduce_v0PiS_mE3mem has been demoted

.visible .entry _Z9reduce_v0PiS_m(
	.param .u64 .ptr .align 1 _Z9reduce_v0PiS_m_param_0,
	.param .u64 .ptr .align 1 _Z9reduce_v0PiS_m_param_1,
	.param .u64 _Z9reduce_v0PiS_m_param_2
)
{
	.reg .pred 	%p<5>;
	.reg .b32 	%r<19>;
	.reg .b32 	%f<6>;
	.reg .b64 	%rd<9>;
	// demoted variable
	.shared .align 4 .b8 _ZZ9reduce_v0PiS_mE3mem[1024];
	ld.param.u64 	%rd2, [_Z9reduce_v0PiS_m_param_0];
	ld.param.u64 	%rd1, [_Z9reduce_v0PiS_m_param_1];
	cvta.to.global.u64 	%rd3, %rd2;
	mov.u32 	%r1, %tid.x;
	mov.u32 	%r2, %ctaid.x;
	shl.b32 	%r7, %r2, 8;
	add.s32 	%r8, %r7, %r1;
	mul.wide.s32 	%rd4, %r8, 4;
	add.s64 	%rd5, %rd3, %rd4;
	ld.global.u32 	%r9, [%rd5];
	cvt.rn.f32.s32 	%f1, %r9;
	shl.b32 	%r10, %r1, 2;
	mov.u32 	%r11, _ZZ9reduce_v0PiS_mE3mem;
	add.s32 	%r3, %r11, %r10;
	st.shared.f32 	[%r3], %f1;
	bar.sync 	0;
	mov.u32 	%r4, %ntid.x;
	setp.lt.u32 	%p1, %r4, 129;
	@%p1 bra 	$L__BB0_5;
	mov.b32 	%r18, 128;
$L__BB0_2:
	shl.b32 	%r6, %r18, 1;
	add.s32 	%r13, %r6, -1;
	and.b32  	%r14, %r13, %r1;
	setp.ne.s32 	%p2, %r14, 0;
	@%p2 bra 	$L__BB0_4;
	shl.b32 	%r15, %r18, 2;
	add.s32 	%r16, %r3, %r15;
	ld.shared.f32 	%f2, [%r16];
	ld.shared.f32 	%f3, [%r3];
	add.f32 	%f4, %f2, %f3;
	st.shared.f32 	[%r3], %f4;
$L__BB0_4:
	bar.sync 	0;
	setp.lt.u32 	%p3, %r6, %r4;
	mov.u32 	%r18, %r6;
	@%p3 bra 	$L__BB0_2;
$L__BB0_5:
	setp.ne.s32 	%p4, %r1, 0;
	@%p4 bra 	$L__BB0_7;
	ld.shared.f32 	%f5, [_ZZ9reduce_v0PiS_mE3mem];
	cvt.rzi.s32.f32 	%r17, %f5;
	cvta.to.global.u64 	%rd6, %rd1;
	mul.wide.u32 	%rd7, %r2, 4;
	add.s64 	%rd8, %rd6, %rd7;
	st.global.u32 	[%rd8], %r17;
$L__BB0_7:
	ret;

}


// ===== COMPILED SASS (sm_100) =====

	.target	sm_100

	.elftype	@"ET_EXEC"


//--------------------- .note.nv.tkinfo           --------------------------
	.section	.note.nv.tkinfo,"",@"SHT_NOTE"
	.sectionflags	@"SHF_NOTE_NV_TKINFO"
	.tkinfo
        /*0018*/ 	.word	0x00000002
        /*0030*/ 	.string	""
        /*0030*/ 	.string	"ptxas"
        /*0030*/ 	.string	"Cuda compilation tools, release 13.0, V13.0.88"
        /*0030*/ 	.string	"Build cuda_13.0.r13.0/compiler.36424714_0"
        /*0030*/ 	.string	"-arch sm_100 -m 64 "



//--------------------- .note.nv.cuinfo           --------------------------
	.section	.note.nv.cuinfo,"",@"SHT_NOTE"
	.sectionflags	@"SHF_NOTE_NV_CUINFO"
        /*0018*/ 	.short	0x0002
        /*001a*/ 	.short	0x0064
        /*001c*/ 	.short	0x0082
	.zero		2


//--------------------- .nv.info                  --------------------------
	.section	.nv.info,"",@"SHT_CUDA_INFO"
	.align	4


	//----- nvinfo : EIATTR_REGCOUNT
	.align		4
        /*0000*/ 	.byte	0x04, 0x2f
        /*0002*/ 	.short	(.L_1 - .L_0)
	.align		4
.L_0:
        /*0004*/ 	.word	index@(_Z9reduce_v0PiS_m)
        /*0008*/ 	.word	0x0000000b


	//----- nvinfo : EIATTR_FRAME_SIZE
	.align		4
.L_1:
        /*000c*/ 	.byte	0x04, 0x11
        /*000e*/ 	.short	(.L_3 - .L_2)
	.align		4
.L_2:
        /*0010*/ 	.word	index@(_Z9reduce_v0PiS_m)
        /*0014*/ 	.word	0x00000000


	//----- nvinfo : EIATTR_MIN_STACK_SIZE
	.align		4
.L_3:
        /*0018*/ 	.byte	0x04, 0x12
        /*001a*/ 	.short	(.L_5 - .L_4)
	.align		4
.L_4:
        /*001c*/ 	.word	index@(_Z9reduce_v0PiS_m)
        /*0020*/ 	.word	0x00000000
.L_5:


//--------------------- .nv.compat                --------------------------
	.section	.nv.compat,"",@"SHT_CUDA_COMPAT_INFO"
	.align	4
        /*0000*/ 	.byte	0x02, 0x09, 0x00, 0x00, 0x02, 0x02, 0x01, 0x00, 0x02, 0x05, 0x05, 0x00, 0x03, 0x07, 0x01, 0x01
        /*0010*/ 	.byte	0x02, 0x03, 0x00, 0x00, 0x02, 0x06, 0x01, 0x00, 0x04, 0x0b, 0x08, 0x00, 0x09, 0x00, 0x00, 0x00
        /*0020*/ 	.byte	0x00, 0x00, 0x00, 0x00


//--------------------- .nv.info._Z9reduce_v0PiS_m --------------------------
	.section	.nv.info._Z9reduce_v0PiS_m,"",@"SHT_CUDA_INFO"
	.sectionflags	@""
	.align	4


	//----- nvinfo : EIATTR_CUDA_API_VERSION
	.align		4
        /*0000*/ 	.byte	0x04, 0x37
        /*0002*/ 	.short	(.L_7 - .L_6)
.L_6:
        /*0004*/ 	.word	0x00000082


	//----- nvinfo : EIATTR_KPARAM_INFO
	.align		4
.L_7:
        /*0008*/ 	.byte	0x04, 0x17
        /*000a*/ 	.short	(.L_9 - .L_8)
.L_8:
        /*000c*/ 	.word	0x00000000
        /*0010*/ 	.short	0x0002
        /*0012*/ 	.short	0x0010
        /*0014*/ 	.byte	0x00, 0xf0, 0x21, 0x00


	//----- nvinfo : EIATTR_KPARAM_INFO
	.align		4
.L_9:
        /*0018*/ 	.byte	0x04, 0x17
        /*001a*/ 	.short	(.L_11 - .L_10)
.L_10:
        /*001c*/ 	.word	0x00000000
        /*0020*/ 	.short	0x0001
        /*0022*/ 	.short	0x0008
        /*0024*/ 	.byte	0x00, 0xf5, 0x21, 0x00


	//----- nvinfo : EIATTR_KPARAM_INFO
	.align		4
.L_11:
        /*0028*/ 	.byte	0x04, 0x17
        /*002a*/ 	.short	(.L_13 - .L_12)
.L_12:
        /*002c*/ 	.word	0x00000000
        /*0030*/ 	.short	0x0000
        /*0032*/ 	.short	0x0000
        /*0034*/ 	.byte	0x00, 0xf5, 0x21, 0x00


	//----- nvinfo : EIATTR_SPARSE_MMA_MASK
	.align		4
.L_13:
        /*0038*/ 	.byte	0x03, 0x50
        /*003a*/ 	.short	0x0000


	//----- nvinfo : EIATTR_MAXREG_COUNT
	.align		4
        /*003c*/ 	.byte	0x03, 0x1b
        /*003e*/ 	.short	0x00ff


	//----- nvinfo : EIATTR_NUM_BARRIERS
	.align		4
        /*0040*/ 	.byte	0x02, 0x4c
        /*0042*/ 	.byte	0x01
	.zero		1


	//----- nvinfo : EIATTR_MERCURY_ISA_VERSION
	.align		4
        /*0044*/ 	.byte	0x03, 0x5f
        /*0046*/ 	.short	0x0101


	//----- nvinfo : EIATTR_VRC_CTA_INIT_COUNT
	.align		4
        /*0048*/ 	.byte	0x02, 0x4a
	.zero		1
	.zero		1


	//----- nvinfo : EIATTR_EXIT_INSTR_OFFSETS
	.align		4
        /*004c*/ 	.byte	0x04, 0x1c
        /*004e*/ 	.short	(.L_15 - .L_14)


	//   ....[0]....
.L_14:
        /*0050*/ 	.word	0x00000200


	//   ....[1]....
        /*0054*/ 	.word	0x00000290


	//----- nvinfo : EIATTR_CBANK_PARAM_SIZE
	.align		4
.L_15:
        /*0058*/ 	.byte	0x03, 0x19
        /*005a*/ 	.short	0x0018


	//----- nvinfo : EIATTR_PARAM_CBANK
	.align		4
        /*005c*/ 	.byte	0x04, 0x0a
        /*005e*/ 	.short	(.L_17 - .L_16)
	.align		4
.L_16:
        /*0060*/ 	.word	index@(.nv.constant0._Z9reduce_v0PiS_m)
        /*0064*/ 	.short	0x0380
        /*0066*/ 	.short	0x0018


	//----- nvinfo : EIATTR_SW_WAR
	.align		4
.L_17:
        /*0068*/ 	.byte	0x04, 0x36
        /*006a*/ 	.short	(.L_19 - .L_18)
.L_18:
        /*006c*/ 	.word	0x00000008
.L_19:


//--------------------- .nv.callgraph             --------------------------
	.section	.nv.callgraph,"",@"SHT_CUDA_CALLGRAPH"
	.align	4
	.sectionentsize	8
	.align		4
        /*0000*/ 	.word	0x00000000
	.align		4
        /*0004*/ 	.word	0xffffffff
	.align		4
        /*0008*/ 	.word	0x00000000
	.align		4
        /*000c*/ 	.word	0xfffffffe
	.align		4
        /*0010*/ 	.word	0x00000000
	.align		4
        /*0014*/ 	.word	0xfffffffd
	.align		4
        /*0018*/ 	.word	0x00000000
	.align		4
        /*001c*/ 	.word	0xfffffffc


//--------------------- .text._Z9reduce_v0PiS_m   --------------------------
	.section	.text._Z9reduce_v0PiS_m,"ax",@progbits
	.align	128
        .global         _Z9reduce_v0PiS_m
        .type           _Z9reduce_v0PiS_m,@function
        .size           _Z9reduce_v0PiS_m,(.L_x_3 - _Z9reduce_v0PiS_m)
        .other          _Z9reduce_v0PiS_m,@"STO_CUDA_ENTRY STV_DEFAULT"
_Z9reduce_v0PiS_m:
.text._Z9reduce_v0PiS_m:
[----:B------:R-:W-:Y:S01]  /*0000*/  LDC R1, c[0x0][0x37c] ;  /* 0x0000df00ff017b82 */ /* 0x000fe20000000800 */
[----:B------:R-:W0:Y:S07]  /*0010*/  S2R R7, SR_TID.X ;  /* 0x0000000000077919 */ /* 0x000e2e0000002100 */
[----:B------:R-:W1:Y:S01]  /*0020*/  LDC.64 R2, c[0x0][0x380] ;  /* 0x0000e000ff027b82 */ /* 0x000e620000000a00 */
[----:B------:R-:W2:Y:S01]  /*0030*/  LDCU.64 UR6, c[0x0][0x358] ;  /* 0x00006b00ff0677ac */ /* 0x000ea20008000a00 */
[----:B------:R-:W0:Y:S02]  /*0040*/  S2R R6, SR_CTAID.X ;  /* 0x0000000000067919 */ /* 0x000e240000002500 */
[----:B0-----:R-:W-:-:S04]  /*0050*/  IMAD R5, R6, 0x100, R7 ;  /* 0x0000010006057824 */ /* 0x001fc800078e0207 */
[----:B-1----:R-:W-:-:S06]  /*0060*/  IMAD.WIDE R2, R5, 0x4, R2 ;  /* 0x0000000405027825 */ /* 0x002fcc00078e0202 */
[----:B--2---:R-:W2:Y:S01]  /*0070*/  LDG.E R2, desc[UR6][R2.64] ;  /* 0x0000000602027981 */ /* 0x004ea2000c1e1900 */
[----:B------:R-:W0:Y:S01]  /*0080*/  S2UR UR5, SR_CgaCtaId ;  /* 0x00000000000579c3 */ /* 0x000e220000008800 */
[----:B------:R-:W-:Y:S01]  /*0090*/  UMOV UR4, 0x400 ;  /* 0x0000040000047882 */ /* 0x000fe20000000000 */
[----:B------:R-:W1:Y:S01]  /*00a0*/  LDCU UR8, c[0x0][0x360] ;  /* 0x00006c00ff0877ac */ /* 0x000e620008000800 */
[----:B------:R-:W-:Y:S01]  /*00b0*/  ISETP.NE.AND P0, PT, R7, RZ, PT ;  /* 0x000000ff0700720c */ /* 0x000fe20003f05270 */
[----:B-1----:R-:W-:Y:S02]  /*00c0*/  UISETP.GE.U32.AND UP0, UPT, UR8, 0x81, UPT ;  /* 0x000000810800788c */ /* 0x002fe4000bf06070 */
[----:B0-----:R-:W-:-:S06]  /*00d0*/  ULEA UR4, UR5, UR4, 0x18 ;  /* 0x0000000405047291 */ /* 0x001fcc000f8ec0ff */
[----:B------:R-:W-:Y:S02]  /*00e0*/  LEA R5, R7, UR4, 0x2 ;  /* 0x0000000407057c11 */ /* 0x000fe4000f8e10ff */
[----:B--2---:R-:W-:-:S05]  /*00f0*/  I2FP.F32.S32 R0, R2 ;  /* 0x0000000200007245 */ /* 0x004fca0000201400 */
[----:B------:R0:W-:Y:S01]  /*0100*/  STS [R5], R0 ;  /* 0x0000000005007388 */ /* 0x0001e20000000800 */
[----:B------:R-:W-:Y:S06]  /*0110*/  BAR.SYNC.DEFER_BLOCKING 0x0 ;  /* 0x0000000000007b1d */ /* 0x000fec0000010000 */
[----:B------:R-:W-:Y:S05]  /*0120*/  BRA.U !UP0, `(.L_x_0) ;  /* 0x0000000108347547 */ /* 0x000fea000b800000 */
[----:B0-----:R-:W-:-:S07]  /*0130*/  IMAD.MOV.U32 R0, RZ, RZ, 0x80 ;  /* 0x00000080ff007424 */ /* 0x001fce00078e00ff */
.L_x_1:
[----:B------:R-:W-:-:S05]  /*0140*/  SHF.L.U32 R8, R0, 0x1, RZ ;  /* 0x0000000100087819 */ /* 0x000fca00000006ff */
[----:B------:R-:W-:-:S05]  /*0150*/  VIADD R2, R8, 0xffffffff ;  /* 0xffffffff08027836 */ /* 0x000fca0000000000 */
[----:B------:R-:W-:-:S13]  /*0160*/  LOP3.LUT P1, RZ, R2, R7, RZ, 0xc0, !PT ;  /* 0x0000000702ff7212 */ /* 0x000fda000782c0ff */
[----:B------:R-:W-:Y:S01]  /*0170*/  @!P1 LEA R2, R0, R5, 0x2 ;  /* 0x0000000500029211 */ /* 0x000fe200078e10ff */
[----:B------:R-:W-:Y:S01]  /*0180*/  @!P1 LDS R3, [R5] ;  /* 0x0000000005039984 */ /* 0x000fe20000000800 */
[----:B------:R-:W-:-:S04]  /*0190*/  IMAD.MOV.U32 R0, RZ, RZ, R8 ;  /* 0x000000ffff007224 */ /* 0x000fc800078e0008 */
[----:B------:R-:W0:Y:S02]  /*01a0*/  @!P1 LDS R2, [R2] ;  /* 0x0000000002029984 */ /* 0x000e240000000800 */
[----:B0-----:R-:W-:-:S05]  /*01b0*/  @!P1 FADD R4, R2, R3 ;  /* 0x0000000302049221 */ /* 0x001fca0000000000 */
[----:B------:R1:W-:Y:S01]  /*01c0*/  @!P1 STS [R5], R4 ;  /* 0x0000000405009388 */ /* 0x0003e20000000800 */
[----:B------:R-:W-:Y:S01]  /*01d0*/  BAR.SYNC.DEFER_BLOCKING 0x0 ;  /* 0x0000000000007b1d */ /* 0x000fe20000010000 */
[----:B------:R-:W-:-:S13]  /*01e0*/  ISETP.GE.U32.AND P1, PT, R8, UR8, PT ;  /* 0x0000000808007c0c */ /* 0x000fda000bf26070 */
[----:B-1----:R-:W-:Y:S05]  /*01f0*/  @!P1 BRA `(.L_x_1) ;  /* 0xfffffffc00d09947 */ /* 0x002fea000383ffff */
.L_x_0:
[----:B------:R-:W-:Y:S05]  /*0200*/  @P0 EXIT ;  /* 0x000000000000094d */ /* 0x000fea0003800000 */
[----:B------:R-:W1:Y:S01]  /*0210*/  S2UR UR5, SR_CgaCtaId ;  /* 0x00000000000579c3 */ /* 0x000e620000008800 */
[----:B------:R-:W-:-:S07]  /*0220*/  UMOV UR4, 0x400 ;  /* 0x0000040000047882 */ /* 0x000fce0000000000 */
[----:B------:R-:W2:Y:S01]  /*0230*/  LDC.64 R2, c[0x0][0x388] ;  /* 0x0000e200ff027b82 */ /* 0x000ea20000000a00 */
[----:B-1----:R-:W-:Y:S01]  /*0240*/  ULEA UR4, UR5, UR4, 0x18 ;  /* 0x0000000405047291 */ /* 0x002fe2000f8ec0ff */
[----:B--2---:R-:W-:-:S08]  /*0250*/  IMAD.WIDE.U32 R2, R6, 0x4, R2 ;  /* 0x0000000406027825 */ /* 0x004fd000078e0002 */
[----:B0-----:R-:W0:Y:S02]  /*0260*/  LDS R0, [UR4] ;  /* 0x00000004ff007984 */ /* 0x001e240008000800 */
[----:B0-----:R-:W0:Y:S02]  /*0270*/  F2I.TRUNC.NTZ R5, R0 ;  /* 0x0000000000057305 */ /* 0x001e24000020f100 */
[----:B0-----:R-:W-:Y:S01]  /*0280*/  STG.E desc[UR6][R2.64], R5 ;  /* 0x0000000502007986 */ /* 0x001fe2000c101906 */
[----:B------:R-:W-:Y:S05]  /*0290*/  EXIT ;  /* 0x000000000000794d */ /* 0x000fea0003800000 */
.L_x_2:
[----:B------:R-:W-:-:S00]  /*02a0*/  BRA `(.L_x_2) ;  /* 0xfffffffc00fc7947 */ /* 0x000fc0000383ffff */
[----:B------:R-:W-:-:S00]  /*02b0*/  NOP ;  /* 0x0000000000007918 */ /* 0x000fc00000000000 */
        /* <DEDUP_REMOVED lines=12> */
.L_x_3:


//--------------------- .nv.shared._Z9reduce_v0PiS_m --------------------------
	.section	.nv.shared._Z9reduce_v0PiS_m,"aw",@nobits
	.sectionflags	@""
	.align	4
.nv.shared._Z9reduce_v0PiS_m:
	.zero		2048


//--------------------- .nv.shared.reserved.0     --------------------------
	.section	.nv.shared.reserved.0,"aw",@nobits
	.weak		__nv_reservedSMEM_offset_0_alias
	.size		__nv_reservedSMEM_offset_0_alias, 0, 64
	.other		__nv_reservedSMEM_offset_0_alias,@"STO_CUDA_RESERVED_SHARED STV_DEFAULT"
__nv_reservedSMEM_offset_0_alias:
	.zero		0
	.zero		64


//--------------------- .nv.constant0._Z9reduce_v0PiS_m --------------------------
	.section	.nv.constant0._Z9reduce_v0PiS_m,"a",@progbits
	.sectionflags	@""
	.align	4
.nv.constant0._Z9reduce_v0PiS_m:
	.zero		920


//--------------------- SYMBOLS --------------------------

	.type		.nv.reservedSmem.offset0,@object
	.size		.nv.reservedSmem.offset0,0x4
	.type		.nv.reservedSmem.cap,@object
	.size		.nv.reservedSmem.cap,0x4
